	.headerflags	@"EF_CUDA_TEXMODE_UNIFIED EF_CUDA_64BIT_ADDRESS EF_CUDA_ACCELERATORS EF_CUDA_SM90 EF_CUDA_VIRTUAL_SM(EF_CUDA_SM90)"
	.elftype	@"ET_EXEC"


//--------------------- .nv.info                  --------------------------
	.section	.nv.info,"",@"SHT_CUDA_INFO"
	.align	4


	//----- nvinfo : EIATTR_REGCOUNT
	.align		4
        /*0000*/ 	.byte	0x04, 0x2f
        /*0002*/ 	.short	(.L_3 - .L_2)
	.align		4
.L_2:
        /*0004*/ 	.word	index@(triton_poi_fused_add_clamp_exp_mul_sqrt_sub_41)
        /*0008*/ 	.word	0x0000000e


	//----- nvinfo : EIATTR_MIN_STACK_SIZE
	.align		4
.L_3:
        /*000c*/ 	.byte	0x04, 0x12
        /*000e*/ 	.short	(.L_5 - .L_4)
	.align		4
.L_4:
        /*0010*/ 	.word	index@(triton_poi_fused_add_clamp_exp_mul_sqrt_sub_41)
        /*0014*/ 	.word	0x00000000


	//----- nvinfo : EIATTR_FRAME_SIZE
	.align		4
.L_5:
        /*0018*/ 	.byte	0x04, 0x11
        /*001a*/ 	.short	(.L_7 - .L_6)
	.align		4
.L_6:
        /*001c*/ 	.word	index@(triton_poi_fused_add_clamp_exp_mul_sqrt_sub_41)
        /*0020*/ 	.word	0x00000000


	//----- nvinfo : EIATTR_MIN_STACK_SIZE
	.align		4
.L_7:
        /*0024*/ 	.byte	0x04, 0x12
        /*0026*/ 	.short	(.L_9 - .L_8)
	.align		4
.L_8:
        /*0028*/ 	.word	index@(triton_poi_fused_add_clamp_exp_mul_sqrt_sub_41)
        /*002c*/ 	.word	0x00000000
.L_9:


//--------------------- .nv.info.triton_poi_fused_add_clamp_exp_mul_sqrt_sub_41 --------------------------
	.section	.nv.info.triton_poi_fused_add_clamp_exp_mul_sqrt_sub_41,"",@"SHT_CUDA_INFO"
	.sectionflags	@""
	.align	4


	//----- nvinfo : EIATTR_CUDA_API_VERSION
	.align		4
        /*0000*/ 	.byte	0x04, 0x37
        /*0002*/ 	.short	(.L_11 - .L_10)
.L_10:
        /*0004*/ 	.word	0x0000007c


	//----- nvinfo : EIATTR_KPARAM_INFO
	.align		4
.L_11:
        /*0008*/ 	.byte	0x04, 0x17
        /*000a*/ 	.short	(.L_13 - .L_12)
.L_12:
        /*000c*/ 	.word	0x00000000
        /*0010*/ 	.short	0x0003
        /*0012*/ 	.short	0x0018
        /*0014*/ 	.byte	0x00, 0xf0, 0x11, 0x00


	//----- nvinfo : EIATTR_KPARAM_INFO
	.align		4
.L_13:
        /*0018*/ 	.byte	0x04, 0x17
        /*001a*/ 	.short	(.L_15 - .L_14)
.L_14:
        /*001c*/ 	.word	0x00000000
        /*0020*/ 	.short	0x0002
        /*0022*/ 	.short	0x0010
        /*0024*/ 	.byte	0x00, 0xf4, 0x21, 0x00


	//----- nvinfo : EIATTR_KPARAM_INFO
	.align		4
.L_15:
        /*0028*/ 	.byte	0x04, 0x17
        /*002a*/ 	.short	(.L_17 - .L_16)
.L_16:
        /*002c*/ 	.word	0x00000000
        /*0030*/ 	.short	0x0001
        /*0032*/ 	.short	0x0008
        /*0034*/ 	.byte	0x00, 0xf4, 0x21, 0x00


	//----- nvinfo : EIATTR_KPARAM_INFO
	.align		4
.L_17:
        /*0038*/ 	.byte	0x04, 0x17
        /*003a*/ 	.short	(.L_19 - .L_18)
.L_18:
        /*003c*/ 	.word	0x00000000
        /*0040*/ 	.short	0x0000
        /*0042*/ 	.short	0x0000
        /*0044*/ 	.byte	0x00, 0xf4, 0x21, 0x00


	//----- nvinfo : EIATTR_SPARSE_MMA_MASK
	.align		4
.L_19:
        /*0048*/ 	.byte	0x03, 0x50
        /*004a*/ 	.short	0x0000


	//----- nvinfo : EIATTR_MAXREG_COUNT
	.align		4
        /*004c*/ 	.byte	0x03, 0x1b
        /*004e*/ 	.short	0x00ff


	//----- nvinfo : EIATTR_EXIT_INSTR_OFFSETS
	.align		4
        /*0050*/ 	.byte	0x04, 0x1c
        /*0052*/ 	.short	(.L_21 - .L_20)


	//   ....[0]....
.L_20:
        /*0054*/ 	.word	0x000001e0


	//----- nvinfo : EIATTR_REQNTID
	.align		4
.L_21:
        /*0058*/ 	.byte	0x04, 0x10
        /*005a*/ 	.short	(.L_23 - .L_22)
.L_22:
        /*005c*/ 	.word	0x00000100
        /*0060*/ 	.word	0x00000001
        /*0064*/ 	.word	0x00000001


	//----- nvinfo : EIATTR_CBANK_PARAM_SIZE
	.align		4
.L_23:
        /*0068*/ 	.byte	0x03, 0x19
        /*006a*/ 	.short	0x001c


	//----- nvinfo : EIATTR_PARAM_CBANK
	.align		4
        /*006c*/ 	.byte	0x04, 0x0a
        /*006e*/ 	.short	(.L_25 - .L_24)
	.align		4
.L_24:
        /*0070*/ 	.word	index@(.nv.constant0.triton_poi_fused_add_clamp_exp_mul_sqrt_sub_41)
        /*0074*/ 	.short	0x0210
        /*0076*/ 	.short	0x001c


	//----- nvinfo : EIATTR_SW_WAR
	.align		4
.L_25:
        /*0078*/ 	.byte	0x04, 0x36
        /*007a*/ 	.short	(.L_27 - .L_26)
.L_26:
        /*007c*/ 	.word	0x00000008
.L_27:


//--------------------- .nv.callgraph             --------------------------
	.section	.nv.callgraph,"",@"SHT_CUDA_CALLGRAPH"
	.align	4
	.sectionentsize	8
	.align		4
        /*0000*/ 	.word	0x00000000
	.align		4
        /*0004*/ 	.word	0xffffffff
	.align		4
        /*0008*/ 	.word	0x00000000
	.align		4
        /*000c*/ 	.word	0xfffffffe
	.align		4
        /*0010*/ 	.word	0x00000000
	.align		4
        /*0014*/ 	.word	0xfffffffd
	.align		4
        /*0018*/ 	.word	0x00000000
	.align		4
        /*001c*/ 	.word	0xfffffffc


//--------------------- .nv.constant4             --------------------------
	.section	.nv.constant4,"a",@progbits
	.align	8
	.align		8
.nv.constant4:
        /*0000*/ 	.dword	_$_str
	.align		8
        /*0008*/ 	.dword	_$_str_$_2


//--------------------- .text.triton_poi_fused_add_clamp_exp_mul_sqrt_sub_41 --------------------------
	.section	.text.triton_poi_fused_add_clamp_exp_mul_sqrt_sub_41,"ax",@progbits
	.align	128
        .global         triton_poi_fused_add_clamp_exp_mul_sqrt_sub_41
        .type           triton_poi_fused_add_clamp_exp_mul_sqrt_sub_41,@function
        .size           triton_poi_fused_add_clamp_exp_mul_sqrt_sub_41,(.L_x_1 - triton_poi_fused_add_clamp_exp_mul_sqrt_sub_41)
        .other          triton_poi_fused_add_clamp_exp_mul_sqrt_sub_41,@"STO_CUDA_ENTRY STV_DEFAULT"
triton_poi_fused_add_clamp_exp_mul_sqrt_sub_41:
.text.triton_poi_fused_add_clamp_exp_mul_sqrt_sub_41:
[----:B------:R-:W-:Y:S01]  /*0000*/  LDC R1, c[0x0][0x28] ;  /* 0x00000a00ff017b82 */ /* 0x000fe20000000800 */
[----:B------:R-:W1:Y:S07]  /*0010*/  S2R R0, SR_TID.X ;  /* 0x0000000000007919 */ /* 0x000e6e0000002100 */
[----:B------:R-:W2:Y:S01]  /*0020*/  LDC.64 R4, c[0x0][0x218] ;  /* 0x00008600ff047b82 */ /* 0x000ea20000000a00 */
[----:B------:R-:W-:Y:S01]  /*0030*/  ULDC.64 UR4, c[0x0][0x208] ;  /* 0x0000820000047ab9 */ /* 0x000fe20000000a00 */
[----:B------:R-:W3:Y:S06]  /*0040*/  S2R R9, SR_CTAID.X ;  /* 0x0000000000097919 */ /* 0x000eec0000002500 */
[----:B------:R-:W4:Y:S08]  /*0050*/  LDC.64 R2, c[0x0][0x210] ;  /* 0x00008400ff027b82 */ /* 0x000f300000000a00 */
[----:B------:R-:W5:Y:S01]  /*0060*/  LDC.64 R6, c[0x0][0x220] ;  /* 0x00008800ff067b82 */ /* 0x000f620000000a00 */
[----:B-1----:R-:W-:-:S04]  /*0070*/  SHF.L.U32 R0, R0, 0x1, RZ ;  /* 0x0000000100007819 */ /* 0x002fc800000006ff */
[----:B------:R-:W-:-:S04]  /*0080*/  LOP3.LUT R0, R0, 0x1fe, RZ, 0xc0, !PT ;  /* 0x000001fe00007812 */ /* 0x000fc800078ec0ff */
[----:B---3--:R-:W-:-:S05]  /*0090*/  LEA R9, R9, R0, 0x9 ;  /* 0x0000000009097211 */ /* 0x008fca00078e48ff */
[----:B--2---:R-:W-:-:S04]  /*00a0*/  IMAD.WIDE R4, R9, 0x4, R4 ;  /* 0x0000000409047825 */ /* 0x004fc800078e0204 */
[C---:B----4-:R-:W-:Y:S02]  /*00b0*/  IMAD.WIDE R2, R9.reuse, 0x4, R2 ;  /* 0x0000000409027825 */ /* 0x050fe400078e0202 */
[----:B------:R-:W2:Y:S02]  /*00c0*/  LDG.E.64 R4, desc[UR4][R4.64] ;  /* 0x0000000404047981 */ /* 0x000ea4000c1e1b00 */
[----:B-----5:R-:W-:Y:S02]  /*00d0*/  IMAD.WIDE R6, R9, 0x4, R6 ;  /* 0x0000000409067825 */ /* 0x020fe400078e0206 */
[----:B------:R-:W2:Y:S04]  /*00e0*/  LDG.E.64 R8, desc[UR4][R2.64] ;  /* 0x0000000402087981 */ /* 0x000ea8000c1e1b00 */
[----:B------:R-:W3:Y:S01]  /*00f0*/  LDG.E.64 R6, desc[UR4][R6.64] ;  /* 0x0000000406067981 */ /* 0x000ee2000c1e1b00 */
[----:B--2---:R-:W-:Y:S01]  /*0100*/  FADD R11, R8, R4 ;  /* 0x00000004080b7221 */ /* 0x004fe20000000000 */
[----:B------:R-:W-:-:S03]  /*0110*/  FADD R0, R9, R5 ;  /* 0x0000000509007221 */ /* 0x000fc60000000000 */
[----:B---3--:R-:W-:Y:S01]  /*0120*/  FFMA R11, R6, -2, R11 ;  /* 0xc0000000060b7823 */ /* 0x008fe2000000000b */
[----:B------:R-:W-:-:S04]  /*0130*/  FFMA R0, R7, -2, R0 ;  /* 0xc000000007007823 */ /* 0x000fc80000000000 */
[C---:B------:R-:W-:Y:S02]  /*0140*/  FSETP.GTU.AND P0, PT, R11.reuse, RZ, PT ;  /* 0x000000ff0b00720b */ /* 0x040fe40003f0c000 */
[C---:B------:R-:W-:Y:S02]  /*0150*/  FSETP.GTU.AND P1, PT, R0.reuse, RZ, PT ;  /* 0x000000ff0000720b */ /* 0x040fe40003f2c000 */
[----:B------:R-:W-:Y:S02]  /*0160*/  MOV R8, 0x367fffff ;  /* 0x367fffff00087802 */ /* 0x000fe40000000f00 */
[----:B------:R-:W-:Y:S02]  /*0170*/  FSEL R11, R11, RZ, P0 ;  /* 0x000000ff0b0b7208 */ /* 0x000fe40000000000 */
[----:B------:R-:W-:-:S03]  /*0180*/  FSEL R0, R0, RZ, P1 ;  /* 0x000000ff00007208 */ /* 0x000fc60000800000 */
[-C--:B------:R-:W-:Y:S02]  /*0190*/  FFMA R11, R11, R8.reuse, 9.9999997473787516356e-06 ;  /* 0x3727c5ac0b0b7423 */ /* 0x080fe40000000008 */
[----:B------:R-:W-:Y:S02]  /*01a0*/  FFMA R0, R0, R8, 9.9999997473787516356e-06 ;  /* 0x3727c5ac00007423 */ /* 0x000fe40000000008 */
[----:B------:R-:W-:Y:S08]  /*01b0*/  MUFU.SQRT R4, R11 ;  /* 0x0000000b00047308 */ /* 0x000ff00000002000 */
[----:B------:R-:W1:Y:S02]  /*01c0*/  MUFU.SQRT R5, R0 ;  /* 0x0000000000057308 */ /* 0x000e640000002000 */
[----:B-1----:R-:W-:Y:S01]  /*01d0*/  STG.E.64 desc[UR4][R2.64], R4 ;  /* 0x0000000402007986 */ /* 0x002fe2000c101b04 */
[----:B------:R-:W-:Y:S05]  /*01e0*/  EXIT ;  /* 0x000000000000794d */ /* 0x000fea0003800000 */
.L_x_0:
[----:B------:R-:W-:-:S00]  /*01f0*/  BRA `(.L_x_0) ;  /* 0xfffffffc00fc7947 */ /* 0x000fc0000383ffff */
[----:B------:R-:W-:-:S00]  /*0200*/  NOP ;  /* 0x0000000000007918 */ /* 0x000fc00000000000 */
[----:B------:R-:W-:-:S00]  /*0210*/  NOP ;  /* 0x0000000000007918 */ /* 0x000fc00000000000 */
[----:B------:R-:W-:-:S00]  /*0220*/  NOP ;  /* 0x0000000000007918 */ /* 0x000fc00000000000 */
[----:B------:R-:W-:-:S00]  /*0230*/  NOP ;  /* 0x0000000000007918 */ /* 0x000fc00000000000 */
[----:B------:R-:W-:-:S00]  /*0240*/  NOP ;  /* 0x0000000000007918 */ /* 0x000fc00000000000 */
[----:B------:R-:W-:-:S00]  /*0250*/  NOP ;  /* 0x0000000000007918 */ /* 0x000fc00000000000 */
[----:B------:R-:W-:-:S00]  /*0260*/  NOP ;  /* 0x0000000000007918 */ /* 0x000fc00000000000 */
[----:B------:R-:W-:-:S00]  /*0270*/  NOP ;  /* 0x0000000000007918 */ /* 0x000fc00000000000 */
.L_x_1:


//--------------------- .nv.global.init           --------------------------
	.section	.nv.global.init,"aw",@progbits
.nv.global.init:
	.type		_$_str,@object
	.size		_$_str,(_$_str_$_2 - _$_str)
_$_str:
        /*0000*/ 	.byte	0x5f, 0x5f, 0x43, 0x55, 0x44, 0x41, 0x5f, 0x46, 0x54, 0x5a, 0x00
	.type		_$_str_$_2,@object
	.size		_$_str_$_2,(.L_1 - _$_str_$_2)
_$_str_$_2:
        /*000b*/ 	.byte	0x5f, 0x5f, 0x43, 0x55, 0x44, 0x41, 0x5f, 0x50, 0x52, 0x45, 0x43, 0x5f, 0x53, 0x51, 0x52, 0x54
        /*001b*/ 	.byte	0x00
.L_1:


//--------------------- .nv.constant0.triton_poi_fused_add_clamp_exp_mul_sqrt_sub_41 --------------------------
	.section	.nv.constant0.triton_poi_fused_add_clamp_exp_mul_sqrt_sub_41,"a",@progbits
	.sectionflags	@""
	.align	4
.nv.constant0.triton_poi_fused_add_clamp_exp_mul_sqrt_sub_41:
	.zero		556
